//
// Generated by NVIDIA NVVM Compiler
//
// Compiler Build ID: CL-36424714
// Cuda compilation tools, release 13.0, V13.0.88
// Based on NVVM 20.0.0
//

.version 9.0
.target sm_100
.address_size 64

	// .globl	_Z6vecAddPfS_S_i

.visible .entry _Z6vecAddPfS_S_i(
	.param .u64 .ptr .align 1 _Z6vecAddPfS_S_i_param_0,
	.param .u64 .ptr .align 1 _Z6vecAddPfS_S_i_param_1,
	.param .u64 .ptr .align 1 _Z6vecAddPfS_S_i_param_2,
	.param .u32 _Z6vecAddPfS_S_i_param_3
)
{
	.reg .pred 	%p<2>;
	.reg .b32 	%r<6>;
	.reg .b32 	%f<4>;
	.reg .b64 	%rd<11>;

	ld.param.u64 	%rd1, [_Z6vecAddPfS_S_i_param_0];
	ld.param.u64 	%rd2, [_Z6vecAddPfS_S_i_param_1];
	ld.param.u64 	%rd3, [_Z6vecAddPfS_S_i_param_2];
	ld.param.u32 	%r2, [_Z6vecAddPfS_S_i_param_3];
	mov.u32 	%r3, %ctaid.x;
	mov.u32 	%r4, %ntid.x;
	mov.u32 	%r5, %tid.x;
	mad.lo.s32 	%r1, %r3, %r4, %r5;
	setp.ge.u32 	%p1, %r1, %r2;
	@%p1 bra 	$L__BB0_2;
	cvta.to.global.u64 	%rd4, %rd1;
	cvta.to.global.u64 	%rd5, %rd2;
	cvta.to.global.u64 	%rd6, %rd3;
	mul.wide.u32 	%rd7, %r1, 4;
	add.s64 	%rd8, %rd4, %rd7;
	ld.global.f32 	%f1, [%rd8];
	add.s64 	%rd9, %rd5, %rd7;
	ld.global.f32 	%f2, [%rd9];
	add.f32 	%f3, %f1, %f2;
	add.s64 	%rd10, %rd6, %rd7;
	st.global.f32 	[%rd10], %f3;
$L__BB0_2:
	ret;

}


// ===== COMPILED SASS (sm_100) =====

	.target	sm_100

	.elftype	@"ET_EXEC"


//--------------------- .note.nv.tkinfo           --------------------------
	.section	.note.nv.tkinfo,"",@"SHT_NOTE"
	.sectionflags	@"SHF_NOTE_NV_TKINFO"
	.tkinfo
        /*0018*/ 	.word	0x00000002
        /*0030*/ 	.string	""
        /*0030*/ 	.string	"ptxas"
        /*0030*/ 	.string	"Cuda compilation tools, release 13.0, V13.0.88"
        /*0030*/ 	.string	"Build cuda_13.0.r13.0/compiler.36424714_0"
        /*0030*/ 	.string	"-arch sm_100 -m 64 "



//--------------------- .note.nv.cuinfo           --------------------------
	.section	.note.nv.cuinfo,"",@"SHT_NOTE"
	.sectionflags	@"SHF_NOTE_NV_CUINFO"
        /*0018*/ 	.short	0x0002
        /*001a*/ 	.short	0x0064
        /*001c*/ 	.short	0x0082
	.zero		2


//--------------------- .nv.info                  --------------------------
	.section	.nv.info,"",@"SHT_CUDA_INFO"
	.align	4


	//----- nvinfo : EIATTR_REGCOUNT
	.align		4
        /*0000*/ 	.byte	0x04, 0x2f
        /*0002*/ 	.short	(.L_1 - .L_0)
	.align		4
.L_0:
        /*0004*/ 	.word	index@(_Z6vecAddPfS_S_i)
        /*0008*/ 	.word	0x0000000c


	//----- nvinfo : EIATTR_FRAME_SIZE
	.align		4
.L_1:
        /*000c*/ 	.byte	0x04, 0x11
        /*000e*/ 	.short	(.L_3 - .L_2)
	.align		4
.L_2:
        /*0010*/ 	.word	index@(_Z6vecAddPfS_S_i)
        /*0014*/ 	.word	0x00000000


	//----- nvinfo : EIATTR_MIN_STACK_SIZE
	.align		4
.L_3:
        /*0018*/ 	.byte	0x04, 0x12
        /*001a*/ 	.short	(.L_5 - .L_4)
	.align		4
.L_4:
        /*001c*/ 	.word	index@(_Z6vecAddPfS_S_i)
        /*0020*/ 	.word	0x00000000
.L_5:


//--------------------- .nv.compat                --------------------------
	.section	.nv.compat,"",@"SHT_CUDA_COMPAT_INFO"
	.align	4
        /*0000*/ 	.byte	0x02, 0x09, 0x00, 0x00, 0x02, 0x02, 0x01, 0x00, 0x02, 0x05, 0x05, 0x00, 0x03, 0x07, 0x01, 0x01
        /*0010*/ 	.byte	0x02, 0x03, 0x00, 0x00, 0x02, 0x06, 0x01, 0x00, 0x04, 0x0b, 0x08, 0x00, 0x09, 0x00, 0x00, 0x00
        /*0020*/ 	.byte	0x00, 0x00, 0x00, 0x00


//--------------------- .nv.info._Z6vecAddPfS_S_i --------------------------
	.section	.nv.info._Z6vecAddPfS_S_i,"",@"SHT_CUDA_INFO"
	.sectionflags	@""
	.align	4


	//----- nvinfo : EIATTR_CUDA_API_VERSION
	.align		4
        /*0000*/ 	.byte	0x04, 0x37
        /*0002*/ 	.short	(.L_7 - .L_6)
.L_6:
        /*0004*/ 	.word	0x00000082


	//----- nvinfo : EIATTR_KPARAM_INFO
	.align		4
.L_7:
        /*0008*/ 	.byte	0x04, 0x17
        /*000a*/ 	.short	(.L_9 - .L_8)
.L_8:
        /*000c*/ 	.word	0x00000000
        /*0010*/ 	.short	0x0003
        /*0012*/ 	.short	0x0018
        /*0014*/ 	.byte	0x00, 0xf0, 0x11, 0x00


	//----- nvinfo : EIATTR_KPARAM_INFO
	.align		4
.L_9:
        /*0018*/ 	.byte	0x04, 0x17
        /*001a*/ 	.short	(.L_11 - .L_10)
.L_10:
        /*001c*/ 	.word	0x00000000
        /*0020*/ 	.short	0x0002
        /*0022*/ 	.short	0x0010
        /*0024*/ 	.byte	0x00, 0xf5, 0x21, 0x00


	//----- nvinfo : EIATTR_KPARAM_INFO
	.align		4
.L_11:
        /*0028*/ 	.byte	0x04, 0x17
        /*002a*/ 	.short	(.L_13 - .L_12)
.L_12:
        /*002c*/ 	.word	0x00000000
        /*0030*/ 	.short	0x0001
        /*0032*/ 	.short	0x0008
        /*0034*/ 	.byte	0x00, 0xf5, 0x21, 0x00


	//----- nvinfo : EIATTR_KPARAM_INFO
	.align		4
.L_13:
        /*0038*/ 	.byte	0x04, 0x17
        /*003a*/ 	.short	(.L_15 - .L_14)
.L_14:
        /*003c*/ 	.word	0x00000000
        /*0040*/ 	.short	0x0000
        /*0042*/ 	.short	0x0000
        /*0044*/ 	.byte	0x00, 0xf5, 0x21, 0x00


	//----- nvinfo : EIATTR_SPARSE_MMA_MASK
	.align		4
.L_15:
        /*0048*/ 	.byte	0x03, 0x50
        /*004a*/ 	.short	0x0000


	//----- nvinfo : EIATTR_MAXREG_COUNT
	.align		4
        /*004c*/ 	.byte	0x03, 0x1b
        /*004e*/ 	.short	0x00ff


	//----- nvinfo : EIATTR_MERCURY_ISA_VERSION
	.align		4
        /*0050*/ 	.byte	0x03, 0x5f
        /*0052*/ 	.short	0x0101


	//----- nvinfo : EIATTR_VRC_CTA_INIT_COUNT
	.align		4
        /*0054*/ 	.byte	0x02, 0x4a
	.zero		1
	.zero		1


	//----- nvinfo : EIATTR_EXIT_INSTR_OFFSETS
	.align		4
        /*0058*/ 	.byte	0x04, 0x1c
        /*005a*/ 	.short	(.L_17 - .L_16)


	//   ....[0]....
.L_16:
        /*005c*/ 	.word	0x00000070


	//   ....[1]....
        /*0060*/ 	.word	0x00000130


	//----- nvinfo : EIATTR_CBANK_PARAM_SIZE
	.align		4
.L_17:
        /*0064*/ 	.byte	0x03, 0x19
        /*0066*/ 	.short	0x001c


	//----- nvinfo : EIATTR_PARAM_CBANK
	.align		4
        /*0068*/ 	.byte	0x04, 0x0a
        /*006a*/ 	.short	(.L_19 - .L_18)
	.align		4
.L_18:
        /*006c*/ 	.word	index@(.nv.constant0._Z6vecAddPfS_S_i)
        /*0070*/ 	.short	0x0380
        /*0072*/ 	.short	0x001c


	//----- nvinfo : EIATTR_SW_WAR
	.align		4
.L_19:
        /*0074*/ 	.byte	0x04, 0x36
        /*0076*/ 	.short	(.L_21 - .L_20)
.L_20:
        /*0078*/ 	.word	0x00000008
.L_21:


//--------------------- .nv.callgraph             --------------------------
	.section	.nv.callgraph,"",@"SHT_CUDA_CALLGRAPH"
	.align	4
	.sectionentsize	8
	.align		4
        /*0000*/ 	.word	0x00000000
	.align		4
        /*0004*/ 	.word	0xffffffff
	.align		4
        /*0008*/ 	.word	0x00000000
	.align		4
        /*000c*/ 	.word	0xfffffffe
	.align		4
        /*0010*/ 	.word	0x00000000
	.align		4
        /*0014*/ 	.word	0xfffffffd
	.align		4
        /*0018*/ 	.word	0x00000000
	.align		4
        /*001c*/ 	.word	0xfffffffc


//--------------------- .text._Z6vecAddPfS_S_i    --------------------------
	.section	.text._Z6vecAddPfS_S_i,"ax",@progbits
	.align	128
        .global         _Z6vecAddPfS_S_i
        .type           _Z6vecAddPfS_S_i,@function
        .size           _Z6vecAddPfS_S_i,(.L_x_1 - _Z6vecAddPfS_S_i)
        .other          _Z6vecAddPfS_S_i,@"STO_CUDA_ENTRY STV_DEFAULT"
_Z6vecAddPfS_S_i:
.text._Z6vecAddPfS_S_i:
[----:B------:R-:W-:Y:S01]  /*0000*/  LDC R1, c[0x0][0x37c] ;  /* 0x0000df00ff017b82 */ /* 0x000fe20000000800 */
[----:B------:R-:W0:Y:S07]  /*0010*/  S2R R0, SR_TID.X ;  /* 0x0000000000007919 */ /* 0x000e2e0000002100 */
[----:B------:R-:W0:Y:S01]  /*0020*/  S2UR UR4, SR_CTAID.X ;  /* 0x00000000000479c3 */ /* 0x000e220000002500 */
[----:B------:R-:W1:Y:S07]  /*0030*/  LDCU UR5, c[0x0][0x398] ;  /* 0x00007300ff0577ac */ /* 0x000e6e0008000800 */
[----:B------:R-:W0:Y:S02]  /*0040*/  LDC R9, c[0x0][0x360] ;  /* 0x0000d800ff097b82 */ /* 0x000e240000000800 */
[----:B0-----:R-:W-:-:S05]  /*0050*/  IMAD R9, R9, UR4, R0 ;  /* 0x0000000409097c24 */ /* 0x001fca000f8e0200 */
[----:B-1----:R-:W-:-:S13]  /*0060*/  ISETP.GE.U32.AND P0, PT, R9, UR5, PT ;  /* 0x0000000509007c0c */ /* 0x002fda000bf06070 */
[----:B------:R-:W-:Y:S05]  /*0070*/  @P0 EXIT ;  /* 0x000000000000094d */ /* 0x000fea0003800000 */
[----:B------:R-:W0:Y:S01]  /*0080*/  LDC.64 R2, c[0x0][0x380] ;  /* 0x0000e000ff027b82 */ /* 0x000e220000000a00 */
[----:B------:R-:W1:Y:S07]  /*0090*/  LDCU.64 UR4, c[0x0][0x358] ;  /* 0x00006b00ff0477ac */ /* 0x000e6e0008000a00 */
[----:B------:R-:W2:Y:S08]  /*00a0*/  LDC.64 R4, c[0x0][0x388] ;  /* 0x0000e200ff047b82 */ /* 0x000eb00000000a00 */
[----:B------:R-:W3:Y:S01]  /*00b0*/  LDC.64 R6, c[0x0][0x390] ;  /* 0x0000e400ff067b82 */ /* 0x000ee20000000a00 */
[----:B0-----:R-:W-:-:S06]  /*00c0*/  IMAD.WIDE.U32 R2, R9, 0x4, R2 ;  /* 0x0000000409027825 */ /* 0x001fcc00078e0002 */
[----:B-1----:R-:W4:Y:S01]  /*00d0*/  LDG.E R2, desc[UR4][R2.64] ;  /* 0x0000000402027981 */ /* 0x002f22000c1e1900 */
[----:B--2---:R-:W-:-:S06]  /*00e0*/  IMAD.WIDE.U32 R4, R9, 0x4, R4 ;  /* 0x0000000409047825 */ /* 0x004fcc00078e0004 */
[----:B------:R-:W4:Y:S01]  /*00f0*/  LDG.E R5, desc[UR4][R4.64] ;  /* 0x0000000404057981 */ /* 0x000f22000c1e1900 */
[----:B---3--:R-:W-:-:S04]  /*0100*/  IMAD.WIDE.U32 R6, R9, 0x4, R6 ;  /* 0x0000000409067825 */ /* 0x008fc800078e0006 */
[----:B----4-:R-:W-:-:S05]  /*0110*/  FADD R9, R2, R5 ;  /* 0x0000000502097221 */ /* 0x010fca0000000000 */
[----:B------:R-:W-:Y:S01]  /*0120*/  STG.E desc[UR4][R6.64], R9 ;  /* 0x0000000906007986 */ /* 0x000fe2000c101904 */
[----:B------:R-:W-:Y:S05]  /*0130*/  EXIT ;  /* 0x000000000000794d */ /* 0x000fea0003800000 */
.L_x_0:
[----:B------:R-:W-:-:S00]  /*0140*/  BRA `(.L_x_0) ;  /* 0xfffffffc00fc7947 */ /* 0x000fc0000383ffff */
[----:B------:R-:W-:-:S00]  /*0150*/  NOP ;  /* 0x0000000000007918 */ /* 0x000fc00000000000 */
        /* <DEDUP_REMOVED lines=10> */
.L_x_1:


//--------------------- .nv.shared.reserved.0     --------------------------
	.section	.nv.shared.reserved.0,"aw",@nobits
	.weak		__nv_reservedSMEM_offset_0_alias
	.size		__nv_reservedSMEM_offset_0_alias, 0, 64
	.other		__nv_reservedSMEM_offset_0_alias,@"STO_CUDA_RESERVED_SHARED STV_DEFAULT"
__nv_reservedSMEM_offset_0_alias:
	.zero		0
	.zero		64


//--------------------- .nv.constant0._Z6vecAddPfS_S_i --------------------------
	.section	.nv.constant0._Z6vecAddPfS_S_i,"a",@progbits
	.sectionflags	@""
	.align	4
.nv.constant0._Z6vecAddPfS_S_i:
	.zero		924


//--------------------- SYMBOLS --------------------------

	.type		.nv.reservedSmem.offset0,@object
	.size		.nv.reservedSmem.offset0,0x4
